//
// Generated by NVIDIA NVVM Compiler
//
// Compiler Build ID: CL-36424714
// Cuda compilation tools, release 13.0, V13.0.88
// Based on NVVM 20.0.0
//

.version 9.0
.target sm_100
.address_size 64

	// .globl	_Z11sgemm_naiveiiifPKfS0_fPf

.visible .entry _Z11sgemm_naiveiiifPKfS0_fPf(
	.param .u32 _Z11sgemm_naiveiiifPKfS0_fPf_param_0,
	.param .u32 _Z11sgemm_naiveiiifPKfS0_fPf_param_1,
	.param .u32 _Z11sgemm_naiveiiifPKfS0_fPf_param_2,
	.param .f32 _Z11sgemm_naiveiiifPKfS0_fPf_param_3,
	.param .u64 .ptr .align 1 _Z11sgemm_naiveiiifPKfS0_fPf_param_4,
	.param .u64 .ptr .align 1 _Z11sgemm_naiveiiifPKfS0_fPf_param_5,
	.param .f32 _Z11sgemm_naiveiiifPKfS0_fPf_param_6,
	.param .u64 .ptr .align 1 _Z11sgemm_naiveiiifPKfS0_fPf_param_7
)
{
	.reg .pred 	%p<13>;
	.reg .b32 	%r<100>;
	.reg .b32 	%f<73>;
	.reg .b64 	%rd<70>;

	ld.param.u32 	%r46, [_Z11sgemm_naiveiiifPKfS0_fPf_param_0];
	ld.param.u32 	%r47, [_Z11sgemm_naiveiiifPKfS0_fPf_param_1];
	ld.param.u32 	%r45, [_Z11sgemm_naiveiiifPKfS0_fPf_param_2];
	ld.param.f32 	%f13, [_Z11sgemm_naiveiiifPKfS0_fPf_param_3];
	ld.param.u64 	%rd4, [_Z11sgemm_naiveiiifPKfS0_fPf_param_4];
	ld.param.u64 	%rd5, [_Z11sgemm_naiveiiifPKfS0_fPf_param_5];
	ld.param.f32 	%f14, [_Z11sgemm_naiveiiifPKfS0_fPf_param_6];
	cvta.to.global.u64 	%rd1, %rd5;
	cvta.to.global.u64 	%rd2, %rd4;
	mov.u32 	%r48, %ctaid.x;
	shl.b32 	%r49, %r48, 5;
	mov.u32 	%r50, %tid.x;
	shr.u32 	%r51, %r50, 5;
	or.b32  	%r1, %r49, %r51;
	mov.u32 	%r52, %ctaid.y;
	shl.b32 	%r2, %r52, 5;
	and.b32  	%r3, %r50, 31;
	or.b32  	%r53, %r2, %r3;
	setp.ge.u32 	%p1, %r1, %r46;
	setp.ge.u32 	%p2, %r53, %r47;
	or.pred  	%p3, %p1, %p2;
	@%p3 bra 	$L__BB0_14;
	setp.lt.s32 	%p4, %r45, 1;
	mov.f32 	%f72, 0f00000000;
	@%p4 bra 	$L__BB0_13;
	mul.lo.s32 	%r5, %r45, %r1;
	and.b32  	%r6, %r45, 7;
	setp.lt.u32 	%p5, %r45, 8;
	mov.f32 	%f72, 0f00000000;
	mov.b32 	%r98, 0;
	@%p5 bra 	$L__BB0_5;
	and.b32  	%r98, %r45, 2147483640;
	neg.s32 	%r96, %r98;
	add.s32 	%r55, %r47, %r2;
	add.s32 	%r95, %r55, %r3;
	shl.b32 	%r10, %r47, 3;
	shl.b32 	%r56, %r47, 1;
	add.s32 	%r57, %r2, %r56;
	add.s32 	%r94, %r57, %r3;
	mad.lo.s32 	%r58, %r47, 3, %r2;
	add.s32 	%r93, %r58, %r3;
	shl.b32 	%r59, %r47, 2;
	add.s32 	%r60, %r2, %r59;
	add.s32 	%r92, %r60, %r3;
	mad.lo.s32 	%r61, %r47, 5, %r2;
	add.s32 	%r91, %r61, %r3;
	mad.lo.s32 	%r62, %r47, 6, %r2;
	add.s32 	%r90, %r62, %r3;
	mad.lo.s32 	%r63, %r47, 7, %r2;
	add.s32 	%r89, %r63, %r3;
	add.s32 	%r87, %r5, 3;
	mov.f32 	%f72, 0f00000000;
	mov.u32 	%r88, %r53;
$L__BB0_4:
	.pragma "nounroll";
	add.s32 	%r64, %r87, -3;
	mul.wide.u32 	%rd6, %r64, 4;
	add.s64 	%rd7, %rd2, %rd6;
	ld.global.f32 	%f19, [%rd7];
	mul.wide.u32 	%rd8, %r88, 4;
	add.s64 	%rd9, %rd1, %rd8;
	ld.global.f32 	%f20, [%rd9];
	fma.rn.f32 	%f21, %f19, %f20, %f72;
	add.s32 	%r65, %r87, -2;
	mul.wide.u32 	%rd10, %r65, 4;
	add.s64 	%rd11, %rd2, %rd10;
	ld.global.f32 	%f22, [%rd11];
	mul.wide.u32 	%rd12, %r95, 4;
	add.s64 	%rd13, %rd1, %rd12;
	ld.global.f32 	%f23, [%rd13];
	fma.rn.f32 	%f24, %f22, %f23, %f21;
	add.s32 	%r66, %r87, -1;
	mul.wide.u32 	%rd14, %r66, 4;
	add.s64 	%rd15, %rd2, %rd14;
	ld.global.f32 	%f25, [%rd15];
	mul.wide.u32 	%rd16, %r94, 4;
	add.s64 	%rd17, %rd1, %rd16;
	ld.global.f32 	%f26, [%rd17];
	fma.rn.f32 	%f27, %f25, %f26, %f24;
	add.s32 	%r67, %r87, 4;
	mul.wide.u32 	%rd18, %r87, 4;
	add.s64 	%rd19, %rd2, %rd18;
	ld.global.f32 	%f28, [%rd19];
	mul.wide.u32 	%rd20, %r93, 4;
	add.s64 	%rd21, %rd1, %rd20;
	ld.global.f32 	%f29, [%rd21];
	fma.rn.f32 	%f30, %f28, %f29, %f27;
	add.s32 	%r68, %r87, 1;
	mul.wide.u32 	%rd22, %r68, 4;
	add.s64 	%rd23, %rd2, %rd22;
	ld.global.f32 	%f31, [%rd23];
	mul.wide.u32 	%rd24, %r92, 4;
	add.s64 	%rd25, %rd1, %rd24;
	ld.global.f32 	%f32, [%rd25];
	fma.rn.f32 	%f33, %f31, %f32, %f30;
	add.s32 	%r69, %r87, 2;
	mul.wide.u32 	%rd26, %r69, 4;
	add.s64 	%rd27, %rd2, %rd26;
	ld.global.f32 	%f34, [%rd27];
	mul.wide.u32 	%rd28, %r91, 4;
	add.s64 	%rd29, %rd1, %rd28;
	ld.global.f32 	%f35, [%rd29];
	fma.rn.f32 	%f36, %f34, %f35, %f33;
	add.s32 	%r70, %r87, 3;
	mul.wide.u32 	%rd30, %r70, 4;
	add.s64 	%rd31, %rd2, %rd30;
	ld.global.f32 	%f37, [%rd31];
	mul.wide.u32 	%rd32, %r90, 4;
	add.s64 	%rd33, %rd1, %rd32;
	ld.global.f32 	%f38, [%rd33];
	fma.rn.f32 	%f39, %f37, %f38, %f36;
	mul.wide.u32 	%rd34, %r67, 4;
	add.s64 	%rd35, %rd2, %rd34;
	ld.global.f32 	%f40, [%rd35];
	mul.wide.u32 	%rd36, %r89, 4;
	add.s64 	%rd37, %rd1, %rd36;
	ld.global.f32 	%f41, [%rd37];
	fma.rn.f32 	%f72, %f40, %f41, %f39;
	add.s32 	%r96, %r96, 8;
	add.s32 	%r95, %r95, %r10;
	add.s32 	%r94, %r94, %r10;
	add.s32 	%r93, %r93, %r10;
	add.s32 	%r92, %r92, %r10;
	add.s32 	%r91, %r91, %r10;
	add.s32 	%r90, %r90, %r10;
	add.s32 	%r89, %r89, %r10;
	add.s32 	%r88, %r88, %r10;
	add.s32 	%r87, %r87, 8;
	setp.ne.s32 	%p6, %r96, 0;
	@%p6 bra 	$L__BB0_4;
$L__BB0_5:
	setp.eq.s32 	%p7, %r6, 0;
	@%p7 bra 	$L__BB0_13;
	and.b32  	%r39, %r45, 3;
	setp.lt.u32 	%p8, %r6, 4;
	@%p8 bra 	$L__BB0_8;
	add.s32 	%r71, %r98, %r5;
	mul.wide.u32 	%rd38, %r71, 4;
	add.s64 	%rd39, %rd2, %rd38;
	ld.global.f32 	%f43, [%rd39];
	mad.lo.s32 	%r72, %r98, %r47, %r53;
	mul.wide.u32 	%rd40, %r72, 4;
	add.s64 	%rd41, %rd1, %rd40;
	ld.global.f32 	%f44, [%rd41];
	fma.rn.f32 	%f45, %f43, %f44, %f72;
	add.s32 	%r73, %r71, 1;
	mul.wide.u32 	%rd42, %r73, 4;
	add.s64 	%rd43, %rd2, %rd42;
	ld.global.f32 	%f46, [%rd43];
	add.s32 	%r74, %r72, %r47;
	mul.wide.u32 	%rd44, %r74, 4;
	add.s64 	%rd45, %rd1, %rd44;
	ld.global.f32 	%f47, [%rd45];
	fma.rn.f32 	%f48, %f46, %f47, %f45;
	add.s32 	%r75, %r71, 2;
	mul.wide.u32 	%rd46, %r75, 4;
	add.s64 	%rd47, %rd2, %rd46;
	ld.global.f32 	%f49, [%rd47];
	add.s32 	%r76, %r74, %r47;
	mul.wide.u32 	%rd48, %r76, 4;
	add.s64 	%rd49, %rd1, %rd48;
	ld.global.f32 	%f50, [%rd49];
	fma.rn.f32 	%f51, %f49, %f50, %f48;
	add.s32 	%r77, %r71, 3;
	mul.wide.u32 	%rd50, %r77, 4;
	add.s64 	%rd51, %rd2, %rd50;
	ld.global.f32 	%f52, [%rd51];
	add.s32 	%r78, %r76, %r47;
	mul.wide.u32 	%rd52, %r78, 4;
	add.s64 	%rd53, %rd1, %rd52;
	ld.global.f32 	%f53, [%rd53];
	fma.rn.f32 	%f72, %f52, %f53, %f51;
	add.s32 	%r98, %r98, 4;
$L__BB0_8:
	setp.eq.s32 	%p9, %r39, 0;
	@%p9 bra 	$L__BB0_13;
	setp.eq.s32 	%p10, %r39, 1;
	@%p10 bra 	$L__BB0_11;
	add.s32 	%r79, %r98, %r5;
	mul.wide.u32 	%rd54, %r79, 4;
	add.s64 	%rd55, %rd2, %rd54;
	ld.global.f32 	%f55, [%rd55];
	mad.lo.s32 	%r80, %r98, %r47, %r53;
	mul.wide.u32 	%rd56, %r80, 4;
	add.s64 	%rd57, %rd1, %rd56;
	ld.global.f32 	%f56, [%rd57];
	fma.rn.f32 	%f57, %f55, %f56, %f72;
	add.s32 	%r81, %r79, 1;
	mul.wide.u32 	%rd58, %r81, 4;
	add.s64 	%rd59, %rd2, %rd58;
	ld.global.f32 	%f58, [%rd59];
	add.s32 	%r82, %r80, %r47;
	mul.wide.u32 	%rd60, %r82, 4;
	add.s64 	%rd61, %rd1, %rd60;
	ld.global.f32 	%f59, [%rd61];
	fma.rn.f32 	%f72, %f58, %f59, %f57;
	add.s32 	%r98, %r98, 2;
$L__BB0_11:
	and.b32  	%r83, %r45, 1;
	setp.eq.b32 	%p11, %r83, 1;
	not.pred 	%p12, %p11;
	@%p12 bra 	$L__BB0_13;
	add.s32 	%r84, %r98, %r5;
	mul.wide.u32 	%rd62, %r84, 4;
	add.s64 	%rd63, %rd2, %rd62;
	ld.global.f32 	%f60, [%rd63];
	mad.lo.s32 	%r85, %r98, %r47, %r53;
	mul.wide.u32 	%rd64, %r85, 4;
	add.s64 	%rd65, %rd1, %rd64;
	ld.global.f32 	%f61, [%rd65];
	fma.rn.f32 	%f72, %f60, %f61, %f72;
$L__BB0_13:
	ld.param.u64 	%rd69, [_Z11sgemm_naiveiiifPKfS0_fPf_param_7];
	mad.lo.s32 	%r86, %r47, %r1, %r53;
	cvta.to.global.u64 	%rd66, %rd69;
	mul.wide.u32 	%rd67, %r86, 4;
	add.s64 	%rd68, %rd66, %rd67;
	ld.global.f32 	%f62, [%rd68];
	mul.f32 	%f63, %f14, %f62;
	fma.rn.f32 	%f64, %f13, %f72, %f63;
	st.global.f32 	[%rd68], %f64;
$L__BB0_14:
	ret;

}


// ===== COMPILED SASS (sm_100) =====

	.target	sm_100

	.elftype	@"ET_EXEC"


//--------------------- .note.nv.tkinfo           --------------------------
	.section	.note.nv.tkinfo,"",@"SHT_NOTE"
	.sectionflags	@"SHF_NOTE_NV_TKINFO"
	.tkinfo
        /*0018*/ 	.word	0x00000002
        /*0030*/ 	.string	""
        /*0030*/ 	.string	"ptxas"
        /*0030*/ 	.string	"Cuda compilation tools, release 13.0, V13.0.88"
        /*0030*/ 	.string	"Build cuda_13.0.r13.0/compiler.36424714_0"
        /*0030*/ 	.string	"-arch sm_100 -m 64 "



//--------------------- .note.nv.cuinfo           --------------------------
	.section	.note.nv.cuinfo,"",@"SHT_NOTE"
	.sectionflags	@"SHF_NOTE_NV_CUINFO"
        /*0018*/ 	.short	0x0002
        /*001a*/ 	.short	0x0064
        /*001c*/ 	.short	0x0082
	.zero		2


//--------------------- .nv.info                  --------------------------
	.section	.nv.info,"",@"SHT_CUDA_INFO"
	.align	4


	//----- nvinfo : EIATTR_REGCOUNT
	.align		4
        /*0000*/ 	.byte	0x04, 0x2f
        /*0002*/ 	.short	(.L_1 - .L_0)
	.align		4
.L_0:
        /*0004*/ 	.word	index@(_Z11sgemm_naiveiiifPKfS0_fPf)
        /*0008*/ 	.word	0x00000020


	//----- nvinfo : EIATTR_FRAME_SIZE
	.align		4
.L_1:
        /*000c*/ 	.byte	0x04, 0x11
        /*000e*/ 	.short	(.L_3 - .L_2)
	.align		4
.L_2:
        /*0010*/ 	.word	index@(_Z11sgemm_naiveiiifPKfS0_fPf)
        /*0014*/ 	.word	0x00000000


	//----- nvinfo : EIATTR_MIN_STACK_SIZE
	.align		4
.L_3:
        /*0018*/ 	.byte	0x04, 0x12
        /*001a*/ 	.short	(.L_5 - .L_4)
	.align		4
.L_4:
        /*001c*/ 	.word	index@(_Z11sgemm_naiveiiifPKfS0_fPf)
        /*0020*/ 	.word	0x00000000
.L_5:


//--------------------- .nv.compat                --------------------------
	.section	.nv.compat,"",@"SHT_CUDA_COMPAT_INFO"
	.align	4
        /*0000*/ 	.byte	0x02, 0x09, 0x00, 0x00, 0x02, 0x02, 0x01, 0x00, 0x02, 0x05, 0x05, 0x00, 0x03, 0x07, 0x01, 0x01
        /*0010*/ 	.byte	0x02, 0x03, 0x00, 0x00, 0x02, 0x06, 0x01, 0x00, 0x04, 0x0b, 0x08, 0x00, 0x09, 0x00, 0x00, 0x00
        /*0020*/ 	.byte	0x00, 0x00, 0x00, 0x00


//--------------------- .nv.info._Z11sgemm_naiveiiifPKfS0_fPf --------------------------
	.section	.nv.info._Z11sgemm_naiveiiifPKfS0_fPf,"",@"SHT_CUDA_INFO"
	.sectionflags	@""
	.align	4


	//----- nvinfo : EIATTR_CUDA_API_VERSION
	.align		4
        /*0000*/ 	.byte	0x04, 0x37
        /*0002*/ 	.short	(.L_7 - .L_6)
.L_6:
        /*0004*/ 	.word	0x00000082


	//----- nvinfo : EIATTR_KPARAM_INFO
	.align		4
.L_7:
        /*0008*/ 	.byte	0x04, 0x17
        /*000a*/ 	.short	(.L_9 - .L_8)
.L_8:
        /*000c*/ 	.word	0x00000000
        /*0010*/ 	.short	0x0007
        /*0012*/ 	.short	0x0028
        /*0014*/ 	.byte	0x00, 0xf5, 0x21, 0x00


	//----- nvinfo : EIATTR_KPARAM_INFO
	.align		4
.L_9:
        /*0018*/ 	.byte	0x04, 0x17
        /*001a*/ 	.short	(.L_11 - .L_10)
.L_10:
        /*001c*/ 	.word	0x00000000
        /*0020*/ 	.short	0x0006
        /*0022*/ 	.short	0x0020
        /*0024*/ 	.byte	0x00, 0xf0, 0x11, 0x00


	//----- nvinfo : EIATTR_KPARAM_INFO
	.align		4
.L_11:
        /*0028*/ 	.byte	0x04, 0x17
        /*002a*/ 	.short	(.L_13 - .L_12)
.L_12:
        /*002c*/ 	.word	0x00000000
        /*0030*/ 	.short	0x0005
        /*0032*/ 	.short	0x0018
        /*0034*/ 	.byte	0x00, 0xf5, 0x21, 0x00


	//----- nvinfo : EIATTR_KPARAM_INFO
	.align		4
.L_13:
        /*0038*/ 	.byte	0x04, 0x17
        /*003a*/ 	.short	(.L_15 - .L_14)
.L_14:
        /*003c*/ 	.word	0x00000000
        /*0040*/ 	.short	0x0004
        /*0042*/ 	.short	0x0010
        /*0044*/ 	.byte	0x00, 0xf5, 0x21, 0x00


	//----- nvinfo : EIATTR_KPARAM_INFO
	.align		4
.L_15:
        /*0048*/ 	.byte	0x04, 0x17
        /*004a*/ 	.short	(.L_17 - .L_16)
.L_16:
        /*004c*/ 	.word	0x00000000
        /*0050*/ 	.short	0x0003
        /*0052*/ 	.short	0x000c
        /*0054*/ 	.byte	0x00, 0xf0, 0x11, 0x00


	//----- nvinfo : EIATTR_KPARAM_INFO
	.align		4
.L_17:
        /*0058*/ 	.byte	0x04, 0x17
        /*005a*/ 	.short	(.L_19 - .L_18)
.L_18:
        /*005c*/ 	.word	0x00000000
        /*0060*/ 	.short	0x0002
        /*0062*/ 	.short	0x0008
        /*0064*/ 	.byte	0x00, 0xf0, 0x11, 0x00


	//----- nvinfo : EIATTR_KPARAM_INFO
	.align		4
.L_19:
        /*0068*/ 	.byte	0x04, 0x17
        /*006a*/ 	.short	(.L_21 - .L_20)
.L_20:
        /*006c*/ 	.word	0x00000000
        /*0070*/ 	.short	0x0001
        /*0072*/ 	.short	0x0004
        /*0074*/ 	.byte	0x00, 0xf0, 0x11, 0x00


	//----- nvinfo : EIATTR_KPARAM_INFO
	.align		4
.L_21:
        /*0078*/ 	.byte	0x04, 0x17
        /*007a*/ 	.short	(.L_23 - .L_22)
.L_22:
        /*007c*/ 	.word	0x00000000
        /*0080*/ 	.short	0x0000
        /*0082*/ 	.short	0x0000
        /*0084*/ 	.byte	0x00, 0xf0, 0x11, 0x00


	//----- nvinfo : EIATTR_SPARSE_MMA_MASK
	.align		4
.L_23:
        /*0088*/ 	.byte	0x03, 0x50
        /*008a*/ 	.short	0x0000


	//----- nvinfo : EIATTR_MAXREG_COUNT
	.align		4
        /*008c*/ 	.byte	0x03, 0x1b
        /*008e*/ 	.short	0x00ff


	//----- nvinfo : EIATTR_MERCURY_ISA_VERSION
	.align		4
        /*0090*/ 	.byte	0x03, 0x5f
        /*0092*/ 	.short	0x0101


	//----- nvinfo : EIATTR_VRC_CTA_INIT_COUNT
	.align		4
        /*0094*/ 	.byte	0x02, 0x4a
	.zero		1
	.zero		1


	//----- nvinfo : EIATTR_EXIT_INSTR_OFFSETS
	.align		4
        /*0098*/ 	.byte	0x04, 0x1c
        /*009a*/ 	.short	(.L_25 - .L_24)


	//   ....[0]....
.L_24:
        /*009c*/ 	.word	0x000000c0


	//   ....[1]....
        /*00a0*/ 	.word	0x00000b30


	//----- nvinfo : EIATTR_CBANK_PARAM_SIZE
	.align		4
.L_25:
        /*00a4*/ 	.byte	0x03, 0x19
        /*00a6*/ 	.short	0x0030


	//----- nvinfo : EIATTR_PARAM_CBANK
	.align		4
        /*00a8*/ 	.byte	0x04, 0x0a
        /*00aa*/ 	.short	(.L_27 - .L_26)
	.align		4
.L_26:
        /*00ac*/ 	.word	index@(.nv.constant0._Z11sgemm_naiveiiifPKfS0_fPf)
        /*00b0*/ 	.short	0x0380
        /*00b2*/ 	.short	0x0030


	//----- nvinfo : EIATTR_SW_WAR
	.align		4
.L_27:
        /*00b4*/ 	.byte	0x04, 0x36
        /*00b6*/ 	.short	(.L_29 - .L_28)
.L_28:
        /*00b8*/ 	.word	0x00000008
.L_29:


//--------------------- .nv.callgraph             --------------------------
	.section	.nv.callgraph,"",@"SHT_CUDA_CALLGRAPH"
	.align	4
	.sectionentsize	8
	.align		4
        /*0000*/ 	.word	0x00000000
	.align		4
        /*0004*/ 	.word	0xffffffff
	.align		4
        /*0008*/ 	.word	0x00000000
	.align		4
        /*000c*/ 	.word	0xfffffffe
	.align		4
        /*0010*/ 	.word	0x00000000
	.align		4
        /*0014*/ 	.word	0xfffffffd
	.align		4
        /*0018*/ 	.word	0x00000000
	.align		4
        /*001c*/ 	.word	0xfffffffc


//--------------------- .text._Z11sgemm_naiveiiifPKfS0_fPf --------------------------
	.section	.text._Z11sgemm_naiveiiifPKfS0_fPf,"ax",@progbits
	.align	128
        .global         _Z11sgemm_naiveiiifPKfS0_fPf
        .type           _Z11sgemm_naiveiiifPKfS0_fPf,@function
        .size           _Z11sgemm_naiveiiifPKfS0_fPf,(.L_x_5 - _Z11sgemm_naiveiiifPKfS0_fPf)
        .other          _Z11sgemm_naiveiiifPKfS0_fPf,@"STO_CUDA_ENTRY STV_DEFAULT"
_Z11sgemm_naiveiiifPKfS0_fPf:
.text._Z11sgemm_naiveiiifPKfS0_fPf:
[----:B------:R-:W-:Y:S01]  /*0000*/  LDC R1, c[0x0][0x37c] ;  /* 0x0000df00ff017b82 */ /* 0x000fe20000000800 */
[----:B------:R-:W0:Y:S07]  /*0010*/  S2R R16, SR_CTAID.Y ;  /* 0x0000000000107919 */ /* 0x000e2e0000002600 */
[----:B------:R-:W1:Y:S01]  /*0020*/  S2UR UR4, SR_CTAID.X ;  /* 0x00000000000479c3 */ /* 0x000e620000002500 */
[----:B------:R-:W2:Y:S07]  /*0030*/  S2R R9, SR_TID.X ;  /* 0x0000000000097919 */ /* 0x000eae0000002100 */
[----:B------:R-:W3:Y:S01]  /*0040*/  LDC.64 R4, c[0x0][0x380] ;  /* 0x0000e000ff047b82 */ /* 0x000ee20000000a00 */
[----:B-1----:R-:W-:Y:S01]  /*0050*/  USHF.L.U32 UR4, UR4, 0x5, URZ ;  /* 0x0000000504047899 */ /* 0x002fe200080006ff */
[----:B0-----:R-:W-:-:S02]  /*0060*/  SHF.L.U32 R16, R16, 0x5, RZ ;  /* 0x0000000510107819 */ /* 0x001fc400000006ff */
[--C-:B--2---:R-:W-:Y:S02]  /*0070*/  SHF.R.U32.HI R3, RZ, 0x5, R9.reuse ;  /* 0x00000005ff037819 */ /* 0x104fe40000011609 */
[----:B------:R-:W-:Y:S02]  /*0080*/  LOP3.LUT R0, R16, 0x1f, R9, 0xf8, !PT ;  /* 0x0000001f10007812 */ /* 0x000fe400078ef809 */
[----:B------:R-:W-:Y:S02]  /*0090*/  LOP3.LUT R3, R3, UR4, RZ, 0xfc, !PT ;  /* 0x0000000403037c12 */ /* 0x000fe4000f8efcff */
[----:B---3--:R-:W-:-:S04]  /*00a0*/  ISETP.GE.U32.AND P0, PT, R0, R5, PT ;  /* 0x000000050000720c */ /* 0x008fc80003f06070 */
[----:B------:R-:W-:-:S13]  /*00b0*/  ISETP.GE.U32.OR P0, PT, R3, R4, P0 ;  /* 0x000000040300720c */ /* 0x000fda0000706470 */
[----:B------:R-:W-:Y:S05]  /*00c0*/  @P0 EXIT ;  /* 0x000000000000094d */ /* 0x000fea0003800000 */
[----:B------:R-:W0:Y:S01]  /*00d0*/  LDC R2, c[0x0][0x388] ;  /* 0x0000e200ff027b82 */ /* 0x000e220000000800 */
[----:B------:R-:W1:Y:S01]  /*00e0*/  LDCU.64 UR4, c[0x0][0x358] ;  /* 0x00006b00ff0477ac */ /* 0x000e620008000a00 */
[----:B------:R-:W-:Y:S01]  /*00f0*/  HFMA2 R25, -RZ, RZ, 0, 0 ;  /* 0x00000000ff197431 */ /* 0x000fe200000001ff */
[----:B0-----:R-:W-:-:S13]  /*0100*/  ISETP.GE.AND P0, PT, R2, 0x1, PT ;  /* 0x000000010200780c */ /* 0x001fda0003f06270 */
[----:B-1----:R-:W-:Y:S05]  /*0110*/  @!P0 BRA `(.L_x_0) ;  /* 0x0000000800608947 */ /* 0x002fea0003800000 */
[C---:B------:R-:W-:Y:S02]  /*0120*/  ISETP.GE.U32.AND P1, PT, R2.reuse, 0x8, PT ;  /* 0x000000080200780c */ /* 0x040fe40003f26070 */
[----:B------:R-:W-:Y:S02]  /*0130*/  LOP3.LUT R6, R2, 0x7, RZ, 0xc0, !PT ;  /* 0x0000000702067812 */ /* 0x000fe400078ec0ff */
[----:B------:R-:W-:Y:S02]  /*0140*/  MOV R25, RZ ;  /* 0x000000ff00197202 */ /* 0x000fe40000000f00 */
[----:B------:R-:W-:Y:S02]  /*0150*/  ISETP.NE.AND P0, PT, R6, RZ, PT ;  /* 0x000000ff0600720c */ /* 0x000fe40003f05270 */
[----:B------:R-:W-:-:S05]  /*0160*/  MOV R7, RZ ;  /* 0x000000ff00077202 */ /* 0x000fca0000000f00 */
[----:B------:R-:W-:Y:S06]  /*0170*/  @!P1 BRA `(.L_x_1) ;  /* 0x0000000400409947 */ /* 0x000fec0003800000 */
[----:B------:R-:W-:Y:S01]  /*0180*/  LOP3.LUT R9, R9, 0x1f, RZ, 0xc0, !PT ;  /* 0x0000001f09097812 */ /* 0x000fe200078ec0ff */
[C-C-:B------:R-:W-:Y:S01]  /*0190*/  IMAD R8, R5.reuse, 0x3, R16.reuse ;  /* 0x0000000305087824 */ /* 0x140fe200078e0210 */
[CC--:B------:R-:W-:Y:S01]  /*01a0*/  LEA R4, R5.reuse, R16.reuse, 0x1 ;  /* 0x0000001005047211 */ /* 0x0c0fe200078e08ff */
[C-C-:B------:R-:W-:Y:S01]  /*01b0*/  IMAD R12, R5.reuse, 0x5, R16.reuse ;  /* 0x00000005050c7824 */ /* 0x140fe200078e0210 */
[C---:B------:R-:W-:Y:S01]  /*01c0*/  LEA R10, R5.reuse, R16, 0x2 ;  /* 0x00000010050a7211 */ /* 0x040fe200078e10ff */
[C-C-:B------:R-:W-:Y:S01]  /*01d0*/  IMAD R14, R5.reuse, 0x6, R16.reuse ;  /* 0x00000006050e7824 */ /* 0x140fe200078e0210 */
[----:B------:R-:W-:Y:S01]  /*01e0*/  LOP3.LUT R7, R2, 0x7ffffff8, RZ, 0xc0, !PT ;  /* 0x7ffffff802077812 */ /* 0x000fe200078ec0ff */
[----:B------:R-:W-:Y:S01]  /*01f0*/  IMAD R18, R5, 0x7, R16 ;  /* 0x0000000705127824 */ /* 0x000fe200078e0210 */
[----:B------:R-:W-:Y:S01]  /*0200*/  IADD3 R11, PT, PT, R9, R4, RZ ;  /* 0x00000004090b7210 */ /* 0x000fe20007ffe0ff */
[----:B------:R-:W-:Y:S01]  /*0210*/  IMAD R15, R3, R2, 0x3 ;  /* 0x00000003030f7424 */ /* 0x000fe200078e0202 */
[----:B------:R-:W-:-:S02]  /*0220*/  IADD3 R8, PT, PT, R9, R8, RZ ;  /* 0x0000000809087210 */ /* 0x000fc40007ffe0ff */
[C---:B------:R-:W-:Y:S02]  /*0230*/  IADD3 R10, PT, PT, R9.reuse, R10, RZ ;  /* 0x0000000a090a7210 */ /* 0x040fe40007ffe0ff */
[C---:B------:R-:W-:Y:S02]  /*0240*/  IADD3 R12, PT, PT, R9.reuse, R12, RZ ;  /* 0x0000000c090c7210 */ /* 0x040fe40007ffe0ff */
[C---:B------:R-:W-:Y:S02]  /*0250*/  IADD3 R14, PT, PT, R9.reuse, R14, RZ ;  /* 0x0000000e090e7210 */ /* 0x040fe40007ffe0ff */
[C---:B------:R-:W-:Y:S02]  /*0260*/  IADD3 R4, PT, PT, R9.reuse, R5, R16 ;  /* 0x0000000509047210 */ /* 0x040fe40007ffe010 */
[----:B------:R-:W-:Y:S02]  /*0270*/  IADD3 R9, PT, PT, R9, R18, RZ ;  /* 0x0000001209097210 */ /* 0x000fe40007ffe0ff */
[----:B------:R-:W-:-:S02]  /*0280*/  MOV R25, RZ ;  /* 0x000000ff00197202 */ /* 0x000fc40000000f00 */
[----:B------:R-:W-:Y:S02]  /*0290*/  MOV R13, R0 ;  /* 0x00000000000d7202 */ /* 0x000fe40000000f00 */
[----:B------:R-:W-:-:S07]  /*02a0*/  IADD3 R24, PT, PT, -R7, RZ, RZ ;  /* 0x000000ff07187210 */ /* 0x000fce0007ffe1ff */
.L_x_2:
[----:B------:R-:W0:Y:S01]  /*02b0*/  LDC.64 R20, c[0x0][0x390] ;  /* 0x0000e400ff147b82 */ /* 0x000e220000000a00 */
[----:B------:R-:W-:-:S07]  /*02c0*/  IADD3 R23, PT, PT, R15, -0x3, RZ ;  /* 0xfffffffd0f177810 */ /* 0x000fce0007ffe0ff */
[----:B------:R-:W1:Y:S01]  /*02d0*/  LDC.64 R16, c[0x0][0x398] ;  /* 0x0000e600ff107b82 */ /* 0x000e620000000a00 */
[----:B0-----:R-:W-:-:S06]  /*02e0*/  IMAD.WIDE.U32 R22, R23, 0x4, R20 ;  /* 0x0000000417167825 */ /* 0x001fcc00078e0014 */
[----:B------:R-:W2:Y:S01]  /*02f0*/  LDG.E R22, desc[UR4][R22.64] ;  /* 0x0000000416167981 */ /* 0x000ea2000c1e1900 */
[----:B-1----:R-:W-:-:S06]  /*0300*/  IMAD.WIDE.U32 R18, R13, 0x4, R16 ;  /* 0x000000040d127825 */ /* 0x002fcc00078e0010 */
[----:B------:R-:W2:Y:S01]  /*0310*/  LDG.E R18, desc[UR4][R18.64] ;  /* 0x0000000412127981 */ /* 0x000ea2000c1e1900 */
[----:B------:R-:W-:Y:S01]  /*0320*/  IADD3 R27, PT, PT, R15, -0x2, RZ ;  /* 0xfffffffe0f1b7810 */ /* 0x000fe20007ffe0ff */
[----:B------:R-:W-:-:S06]  /*0330*/  IMAD.WIDE.U32 R28, R4, 0x4, R16 ;  /* 0x00000004041c7825 */ /* 0x000fcc00078e0010 */
[----:B------:R-:W3:Y:S01]  /*0340*/  LDG.E R28, desc[UR4][R28.64] ;  /* 0x000000041c1c7981 */ /* 0x000ee2000c1e1900 */
[----:B--2---:R-:W-:Y:S01]  /*0350*/  FFMA R25, R22, R18, R25 ;  /* 0x0000001216197223 */ /* 0x004fe20000000019 */
[----:B------:R-:W-:Y:S01]  /*0360*/  IMAD.WIDE.U32 R22, R27, 0x4, R20 ;  /* 0x000000041b167825 */ /* 0x000fe200078e0014 */
[----:B------:R-:W-:-:S05]  /*0370*/  IADD3 R27, PT, PT, R15, -0x1, RZ ;  /* 0xffffffff0f1b7810 */ /* 0x000fca0007ffe0ff */
[----:B------:R-:W-:Y:S01]  /*0380*/  IMAD.WIDE.U32 R26, R27, 0x4, R20 ;  /* 0x000000041b1a7825 */ /* 0x000fe200078e0014 */
[----:B------:R-:W3:Y:S04]  /*0390*/  LDG.E R22, desc[UR4][R22.64] ;  /* 0x0000000416167981 */ /* 0x000ee8000c1e1900 */
[----:B------:R0:W2:Y:S02]  /*03a0*/  LDG.E R18, desc[UR4][R26.64] ;  /* 0x000000041a127981 */ /* 0x0000a4000c1e1900 */
[----:B0-----:R-:W-:-:S05]  /*03b0*/  IMAD.WIDE.U32 R26, R11, 0x4, R16 ;  /* 0x000000040b1a7825 */ /* 0x001fca00078e0010 */
[----:B------:R-:W2:Y:S01]  /*03c0*/  LDG.E R19, desc[UR4][R26.64] ;  /* 0x000000041a137981 */ /* 0x000ea2000c1e1900 */
[----:B------:R-:W-:Y:S01]  /*03d0*/  IADD3 R23, PT, PT, R15, 0x1, RZ ;  /* 0x000000010f177810 */ /* 0x000fe20007ffe0ff */
[----:B---3--:R-:W-:-:S04]  /*03e0*/  FFMA R25, R22, R28, R25 ;  /* 0x0000001c16197223 */ /* 0x008fc80000000019 */
[----:B--2---:R-:W-:Y:S01]  /*03f0*/  FFMA R25, R18, R19, R25 ;  /* 0x0000001312197223 */ /* 0x004fe20000000019 */
[----:B------:R-:W-:-:S05]  /*0400*/  IMAD.WIDE.U32 R18, R15, 0x4, R20 ;  /* 0x000000040f127825 */ /* 0x000fca00078e0014 */
[----:B------:R0:W2:Y:S02]  /*0410*/  LDG.E R28, desc[UR4][R18.64] ;  /* 0x00000004121c7981 */ /* 0x0000a4000c1e1900 */
[----:B0-----:R-:W-:-:S04]  /*0420*/  IMAD.WIDE.U32 R18, R23, 0x4, R20 ;  /* 0x0000000417127825 */ /* 0x001fc800078e0014 */
[--C-:B------:R-:W-:Y:S02]  /*0430*/  IMAD.WIDE.U32 R22, R8, 0x4, R16.reuse ;  /* 0x0000000408167825 */ /* 0x100fe400078e0010 */
[----:B------:R-:W3:Y:S04]  /*0440*/  LDG.E R18, desc[UR4][R18.64] ;  /* 0x0000000412127981 */ /* 0x000ee8000c1e1900 */
[----:B------:R0:W2:Y:S02]  /*0450*/  LDG.E R29, desc[UR4][R22.64] ;  /* 0x00000004161d7981 */ /* 0x0000a4000c1e1900 */
[----:B0-----:R-:W-:-:S05]  /*0460*/  IMAD.WIDE.U32 R22, R10, 0x4, R16 ;  /* 0x000000040a167825 */ /* 0x001fca00078e0010 */
[----:B------:R0:W3:Y:S01]  /*0470*/  LDG.E R26, desc[UR4][R22.64] ;  /* 0x00000004161a7981 */ /* 0x0000e2000c1e1900 */
[C---:B------:R-:W-:Y:S02]  /*0480*/  IADD3 R27, PT, PT, R15.reuse, 0x3, RZ ;  /* 0x000000030f1b7810 */ /* 0x040fe40007ffe0ff */
[C---:B0-----:R-:W-:Y:S01]  /*0490*/  IADD3 R23, PT, PT, R15.reuse, 0x4, RZ ;  /* 0x000000040f177810 */ /* 0x041fe20007ffe0ff */
[----:B--2---:R-:W-:Y:S01]  /*04a0*/  FFMA R25, R28, R29, R25 ;  /* 0x0000001d1c197223 */ /* 0x004fe20000000019 */
[----:B------:R-:W-:-:S05]  /*04b0*/  IADD3 R29, PT, PT, R15, 0x2, RZ ;  /* 0x000000020f1d7810 */ /* 0x000fca0007ffe0ff */
[----:B------:R-:W-:-:S06]  /*04c0*/  IMAD.WIDE.U32 R28, R29, 0x4, R20 ;  /* 0x000000041d1c7825 */ /* 0x000fcc00078e0014 */
[----:B------:R-:W2:Y:S01]  /*04d0*/  LDG.E R28, desc[UR4][R28.64] ;  /* 0x000000041c1c7981 */ /* 0x000ea2000c1e1900 */
[----:B---3--:R-:W-:Y:S01]  /*04e0*/  FFMA R25, R18, R26, R25 ;  /* 0x0000001a12197223 */ /* 0x008fe20000000019 */
[----:B------:R-:W-:-:S04]  /*04f0*/  IMAD.WIDE.U32 R18, R12, 0x4, R16 ;  /* 0x000000040c127825 */ /* 0x000fc800078e0010 */
[--C-:B------:R-:W-:Y:S02]  /*0500*/  IMAD.WIDE.U32 R26, R27, 0x4, R20.reuse ;  /* 0x000000041b1a7825 */ /* 0x100fe400078e0014 */
[----:B------:R-:W2:Y:S02]  /*0510*/  LDG.E R18, desc[UR4][R18.64] ;  /* 0x0000000412127981 */ /* 0x000ea4000c1e1900 */
[----:B------:R-:W-:Y:S02]  /*0520*/  IMAD.WIDE.U32 R20, R23, 0x4, R20 ;  /* 0x0000000417147825 */ /* 0x000fe400078e0014 */
[----:B------:R-:W3:Y:S02]  /*0530*/  LDG.E R26, desc[UR4][R26.64] ;  /* 0x000000041a1a7981 */ /* 0x000ee4000c1e1900 */
[--C-:B------:R-:W-:Y:S02]  /*0540*/  IMAD.WIDE.U32 R22, R14, 0x4, R16.reuse ;  /* 0x000000040e167825 */ /* 0x100fe400078e0010 */
[----:B------:R-:W4:Y:S02]  /*0550*/  LDG.E R20, desc[UR4][R20.64] ;  /* 0x0000000414147981 */ /* 0x000f24000c1e1900 */
[----:B------:R-:W-:-:S02]  /*0560*/  IMAD.WIDE.U32 R16, R9, 0x4, R16 ;  /* 0x0000000409107825 */ /* 0x000fc400078e0010 */
[----:B------:R-:W3:Y:S04]  /*0570*/  LDG.E R23, desc[UR4][R22.64] ;  /* 0x0000000416177981 */ /* 0x000ee8000c1e1900 */
[----:B------:R-:W4:Y:S01]  /*0580*/  LDG.E R16, desc[UR4][R16.64] ;  /* 0x0000000410107981 */ /* 0x000f22000c1e1900 */
[----:B------:R-:W-:-:S04]  /*0590*/  IADD3 R24, PT, PT, R24, 0x8, RZ ;  /* 0x0000000818187810 */ /* 0x000fc80007ffe0ff */
[----:B------:R-:W-:Y:S02]  /*05a0*/  ISETP.NE.AND P1, PT, R24, RZ, PT ;  /* 0x000000ff1800720c */ /* 0x000fe40003f25270 */
[----:B------:R-:W-:Y:S02]  /*05b0*/  IADD3 R15, PT, PT, R15, 0x8, RZ ;  /* 0x000000080f0f7810 */ /* 0x000fe40007ffe0ff */
[C---:B------:R-:W-:Y:S02]  /*05c0*/  LEA R4, R5.reuse, R4, 0x3 ;  /* 0x0000000405047211 */ /* 0x040fe400078e18ff */
[C---:B------:R-:W-:Y:S02]  /*05d0*/  LEA R11, R5.reuse, R11, 0x3 ;  /* 0x0000000b050b7211 */ /* 0x040fe400078e18ff */
[C---:B------:R-:W-:Y:S02]  /*05e0*/  LEA R8, R5.reuse, R8, 0x3 ;  /* 0x0000000805087211 */ /* 0x040fe400078e18ff */
[----:B------:R-:W-:-:S02]  /*05f0*/  LEA R10, R5, R10, 0x3 ;  /* 0x0000000a050a7211 */ /* 0x000fc400078e18ff */
[C---:B------:R-:W-:Y:S02]  /*0600*/  LEA R12, R5.reuse, R12, 0x3 ;  /* 0x0000000c050c7211 */ /* 0x040fe400078e18ff */
[C---:B------:R-:W-:Y:S02]  /*0610*/  LEA R14, R5.reuse, R14, 0x3 ;  /* 0x0000000e050e7211 */ /* 0x040fe400078e18ff */
[C---:B------:R-:W-:Y:S02]  /*0620*/  LEA R9, R5.reuse, R9, 0x3 ;  /* 0x0000000905097211 */ /* 0x040fe400078e18ff */
[----:B------:R-:W-:Y:S01]  /*0630*/  LEA R13, R5, R13, 0x3 ;  /* 0x0000000d050d7211 */ /* 0x000fe200078e18ff */
[----:B--2---:R-:W-:-:S04]  /*0640*/  FFMA R25, R28, R18, R25 ;  /* 0x000000121c197223 */ /* 0x004fc80000000019 */
[----:B---3--:R-:W-:-:S04]  /*0650*/  FFMA R25, R26, R23, R25 ;  /* 0x000000171a197223 */ /* 0x008fc80000000019 */
[----:B----4-:R-:W-:Y:S01]  /*0660*/  FFMA R25, R20, R16, R25 ;  /* 0x0000001014197223 */ /* 0x010fe20000000019 */
[----:B------:R-:W-:Y:S06]  /*0670*/  @P1 BRA `(.L_x_2) ;  /* 0xfffffffc000c1947 */ /* 0x000fec000383ffff */
.L_x_1:
[----:B------:R-:W-:Y:S05]  /*0680*/  @!P0 BRA `(.L_x_0) ;  /* 0x0000000400048947 */ /* 0x000fea0003800000 */
[----:B------:R-:W-:Y:S02]  /*0690*/  ISETP.GE.U32.AND P0, PT, R6, 0x4, PT ;  /* 0x000000040600780c */ /* 0x000fe40003f06070 */
[----:B------:R-:W-:-:S04]  /*06a0*/  LOP3.LUT R24, R2, 0x3, RZ, 0xc0, !PT ;  /* 0x0000000302187812 */ /* 0x000fc800078ec0ff */
[----:B------:R-:W-:-:S07]  /*06b0*/  ISETP.NE.AND P1, PT, R24, RZ, PT ;  /* 0x000000ff1800720c */ /* 0x000fce0003f25270 */
[----:B------:R-:W-:Y:S06]  /*06c0*/  @!P0 BRA `(.L_x_3) ;  /* 0x00000000007c8947 */ /* 0x000fec0003800000 */
[----:B------:R-:W0:Y:S01]  /*06d0*/  LDC.64 R8, c[0x0][0x398] ;  /* 0x0000e600ff087b82 */ /* 0x000e220000000a00 */
[----:B------:R-:W-:Y:S02]  /*06e0*/  IMAD R13, R3, R2, R7 ;  /* 0x00000002030d7224 */ /* 0x000fe400078e0207 */
[----:B------:R-:W-:-:S03]  /*06f0*/  IMAD R6, R7, R5, R0 ;  /* 0x0000000507067224 */ /* 0x000fc600078e0200 */
[C---:B------:R-:W-:Y:S02]  /*0700*/  IADD3 R21, PT, PT, R13.reuse, 0x1, RZ ;  /* 0x000000010d157810 */ /* 0x040fe40007ffe0ff */
[----:B------:R-:W1:Y:S01]  /*0710*/  LDC.64 R10, c[0x0][0x390] ;  /* 0x0000e400ff0a7b82 */ /* 0x000e620000000a00 */
[C---:B------:R-:W-:Y:S02]  /*0720*/  IADD3 R15, PT, PT, R13.reuse, 0x2, RZ ;  /* 0x000000020d0f7810 */ /* 0x040fe40007ffe0ff */
[----:B------:R-:W-:Y:S01]  /*0730*/  IADD3 R27, PT, PT, R13, 0x3, RZ ;  /* 0x000000030d1b7810 */ /* 0x000fe20007ffe0ff */
[C---:B0-----:R-:W-:Y:S01]  /*0740*/  IMAD.WIDE.U32 R18, R6.reuse, 0x4, R8 ;  /* 0x0000000406127825 */ /* 0x041fe200078e0008 */
[----:B------:R-:W-:-:S04]  /*0750*/  IADD3 R6, PT, PT, R6, R5, RZ ;  /* 0x0000000506067210 */ /* 0x000fc80007ffe0ff */
[CC--:B------:R-:W-:Y:S01]  /*0760*/  IADD3 R14, PT, PT, R6.reuse, R5.reuse, RZ ;  /* 0x00000005060e7210 */ /* 0x0c0fe20007ffe0ff */
[--C-:B-1----:R-:W-:Y:S01]  /*0770*/  IMAD.WIDE.U32 R22, R13, 0x4, R10.reuse ;  /* 0x000000040d167825 */ /* 0x102fe200078e000a */
[----:B------:R-:W2:Y:S03]  /*0780*/  LDG.E R18, desc[UR4][R18.64] ;  /* 0x0000000412127981 */ /* 0x000ea6000c1e1900 */
[----:B------:R-:W-:Y:S01]  /*0790*/  IMAD.WIDE.U32 R20, R21, 0x4, R10 ;  /* 0x0000000415147825 */ /* 0x000fe200078e000a */
[----:B------:R-:W2:Y:S03]  /*07a0*/  LDG.E R4, desc[UR4][R22.64] ;  /* 0x0000000416047981 */ /* 0x000ea6000c1e1900 */
[----:B------:R-:W-:Y:S01]  /*07b0*/  IMAD.WIDE.U32 R16, R6, 0x4, R8 ;  /* 0x0000000406107825 */ /* 0x000fe200078e0008 */
[----:B------:R-:W-:Y:S01]  /*07c0*/  IADD3 R29, PT, PT, R14, R5, RZ ;  /* 0x000000050e1d7210 */ /* 0x000fe20007ffe0ff */
[----:B------:R-:W3:Y:S02]  /*07d0*/  LDG.E R20, desc[UR4][R20.64] ;  /* 0x0000000414147981 */ /* 0x000ee4000c1e1900 */
[----:B------:R-:W-:-:S02]  /*07e0*/  IMAD.WIDE.U32 R12, R15, 0x4, R10 ;  /* 0x000000040f0c7825 */ /* 0x000fc400078e000a */
[----:B------:R-:W3:Y:S02]  /*07f0*/  LDG.E R17, desc[UR4][R16.64] ;  /* 0x0000000410117981 */ /* 0x000ee4000c1e1900 */
[----:B------:R-:W-:Y:S02]  /*0800*/  IMAD.WIDE.U32 R14, R14, 0x4, R8 ;  /* 0x000000040e0e7825 */ /* 0x000fe400078e0008 */
[----:B------:R-:W4:Y:S02]  /*0810*/  LDG.E R13, desc[UR4][R12.64] ;  /* 0x000000040c0d7981 */ /* 0x000f24000c1e1900 */
[----:B------:R-:W-:Y:S02]  /*0820*/  IMAD.WIDE.U32 R10, R27, 0x4, R10 ;  /* 0x000000041b0a7825 */ /* 0x000fe400078e000a */
[----:B------:R-:W4:Y:S02]  /*0830*/  LDG.E R14, desc[UR4][R14.64] ;  /* 0x000000040e0e7981 */ /* 0x000f24000c1e1900 */
[----:B------:R-:W-:-:S02]  /*0840*/  IMAD.WIDE.U32 R8, R29, 0x4, R8 ;  /* 0x000000041d087825 */ /* 0x000fc400078e0008 */
[----:B------:R-:W5:Y:S04]  /*0850*/  LDG.E R11, desc[UR4][R10.64] ;  /* 0x000000040a0b7981 */ /* 0x000f68000c1e1900 */
[----:B------:R-:W5:Y:S01]  /*0860*/  LDG.E R8, desc[UR4][R8.64] ;  /* 0x0000000408087981 */ /* 0x000f62000c1e1900 */
[----:B------:R-:W-:Y:S01]  /*0870*/  IADD3 R7, PT, PT, R7, 0x4, RZ ;  /* 0x0000000407077810 */ /* 0x000fe20007ffe0ff */
[----:B--2---:R-:W-:-:S04]  /*0880*/  FFMA R25, R4, R18, R25 ;  /* 0x0000001204197223 */ /* 0x004fc80000000019 */
[----:B---3--:R-:W-:-:S04]  /*0890*/  FFMA R20, R20, R17, R25 ;  /* 0x0000001114147223 */ /* 0x008fc80000000019 */
[----:B----4-:R-:W-:-:S04]  /*08a0*/  FFMA R20, R13, R14, R20 ;  /* 0x0000000e0d147223 */ /* 0x010fc80000000014 */
[----:B-----5:R-:W-:-:S07]  /*08b0*/  FFMA R25, R11, R8, R20 ;  /* 0x000000080b197223 */ /* 0x020fce0000000014 */
.L_x_3:
[----:B------:R-:W-:Y:S05]  /*08c0*/  @!P1 BRA `(.L_x_0) ;  /* 0x0000000000749947 */ /* 0x000fea0003800000 */
[----:B------:R-:W0:Y:S01]  /*08d0*/  LDC.64 R16, c[0x0][0x390] ;  /* 0x0000e400ff107b82 */ /* 0x000e220000000a00 */
[----:B------:R-:W-:Y:S02]  /*08e0*/  ISETP.NE.AND P0, PT, R24, 0x1, PT ;  /* 0x000000011800780c */ /* 0x000fe40003f05270 */
[----:B------:R-:W-:-:S04]  /*08f0*/  LOP3.LUT R4, R2, 0x1, RZ, 0xc0, !PT ;  /* 0x0000000102047812 */ /* 0x000fc800078ec0ff */
[----:B------:R-:W-:Y:S01]  /*0900*/  ISETP.NE.U32.AND P1, PT, R4, 0x1, PT ;  /* 0x000000010400780c */ /* 0x000fe20003f25070 */
[----:B------:R-:W1:Y:S06]  /*0910*/  LDC.64 R8, c[0x0][0x398] ;  /* 0x0000e600ff087b82 */ /* 0x000e6c0000000a00 */
[----:B------:R-:W-:Y:S02]  /*0920*/  @P0 IMAD R15, R3, R2, R7 ;  /* 0x00000002030f0224 */ /* 0x000fe400078e0207 */
[----:B------:R-:W2:Y:S01]  /*0930*/  LDC.64 R10, c[0x0][0x390] ;  /* 0x0000e400ff0a7b82 */ /* 0x000ea20000000a00 */
[C---:B------:R-:W-:Y:S01]  /*0940*/  @P0 IMAD R14, R7.reuse, R5, R0 ;  /* 0x00000005070e0224 */ /* 0x040fe200078e0200 */
[----:B------:R-:W-:-:S02]  /*0950*/  @P0 IADD3 R7, PT, PT, R7, 0x2, RZ ;  /* 0x0000000207070810 */ /* 0x000fc40007ffe0ff */
[C---:B------:R-:W-:Y:S02]  /*0960*/  @P0 IADD3 R21, PT, PT, R15.reuse, 0x1, RZ ;  /* 0x000000010f150810 */ /* 0x040fe40007ffe0ff */
[----:B------:R-:W-:Y:S02]  /*0970*/  @P0 IADD3 R23, PT, PT, R14, R5, RZ ;  /* 0x000000050e170210 */ /* 0x000fe40007ffe0ff */
[----:B------:R-:W3:Y:S01]  /*0980*/  LDC.64 R12, c[0x0][0x398] ;  /* 0x0000e600ff0c7b82 */ /* 0x000ee20000000a00 */
[----:B0-----:R-:W-:-:S04]  /*0990*/  @P0 IMAD.WIDE.U32 R18, R15, 0x4, R16 ;  /* 0x000000040f120825 */ /* 0x001fc800078e0010 */
[----:B------:R-:W-:Y:S01]  /*09a0*/  @P0 IMAD.WIDE.U32 R16, R21, 0x4, R16 ;  /* 0x0000000415100825 */ /* 0x000fe200078e0010 */
[----:B------:R-:W4:Y:S03]  /*09b0*/  @P0 LDG.E R4, desc[UR4][R18.64] ;  /* 0x0000000412040981 */ /* 0x000f26000c1e1900 */
[----:B-1----:R-:W-:Y:S02]  /*09c0*/  @P0 IMAD.WIDE.U32 R14, R14, 0x4, R8 ;  /* 0x000000040e0e0825 */ /* 0x002fe400078e0008 */
[----:B------:R-:W5:Y:S02]  /*09d0*/  @P0 LDG.E R17, desc[UR4][R16.64] ;  /* 0x0000000410110981 */ /* 0x000f64000c1e1900 */
[----:B------:R-:W-:Y:S02]  /*09e0*/  @!P1 IMAD R21, R3, R2, R7 ;  /* 0x0000000203159224 */ /* 0x000fe400078e0207 */
[----:B------:R-:W-:Y:S01]  /*09f0*/  @P0 IMAD.WIDE.U32 R8, R23, 0x4, R8 ;  /* 0x0000000417080825 */ /* 0x000fe200078e0008 */
[----:B------:R-:W4:Y:S03]  /*0a00*/  @P0 LDG.E R14, desc[UR4][R14.64] ;  /* 0x000000040e0e0981 */ /* 0x000f26000c1e1900 */
[----:B------:R-:W-:-:S02]  /*0a10*/  @!P1 IMAD R7, R7, R5, R0 ;  /* 0x0000000507079224 */ /* 0x000fc400078e0200 */
[----:B--2---:R-:W-:Y:S01]  /*0a20*/  @!P1 IMAD.WIDE.U32 R10, R21, 0x4, R10 ;  /* 0x00000004150a9825 */ /* 0x004fe200078e000a */
[----:B------:R-:W5:Y:S03]  /*0a30*/  @P0 LDG.E R8, desc[UR4][R8.64] ;  /* 0x0000000408080981 */ /* 0x000f66000c1e1900 */
[----:B---3--:R-:W-:Y:S02]  /*0a40*/  @!P1 IMAD.WIDE.U32 R12, R7, 0x4, R12 ;  /* 0x00000004070c9825 */ /* 0x008fe400078e000c */
[----:B------:R-:W2:Y:S04]  /*0a50*/  @!P1 LDG.E R10, desc[UR4][R10.64] ;  /* 0x000000040a0a9981 */ /* 0x000ea8000c1e1900 */
[----:B------:R-:W2:Y:S01]  /*0a60*/  @!P1 LDG.E R12, desc[UR4][R12.64] ;  /* 0x000000040c0c9981 */ /* 0x000ea2000c1e1900 */
[----:B----4-:R-:W-:-:S04]  /*0a70*/  @P0 FFMA R4, R4, R14, R25 ;  /* 0x0000000e04040223 */ /* 0x010fc80000000019 */
[----:B-----5:R-:W-:-:S04]  /*0a80*/  @P0 FFMA R25, R17, R8, R4 ;  /* 0x0000000811190223 */ /* 0x020fc80000000004 */
[----:B--2---:R-:W-:-:S07]  /*0a90*/  @!P1 FFMA R25, R10, R12, R25 ;  /* 0x0000000c0a199223 */ /* 0x004fce0000000019 */
.L_x_0:
[----:B------:R-:W0:Y:S01]  /*0aa0*/  LDC.64 R6, c[0x0][0x3a8] ;  /* 0x0000ea00ff067b82 */ /* 0x000e220000000a00 */
[----:B------:R-:W-:Y:S01]  /*0ab0*/  IMAD R3, R3, R5, R0 ;  /* 0x0000000503037224 */ /* 0x000fe200078e0200 */
[----:B------:R-:W1:Y:S01]  /*0ac0*/  LDCU UR6, c[0x0][0x3a0] ;  /* 0x00007400ff0677ac */ /* 0x000e620008000800 */
[----:B------:R-:W2:Y:S02]  /*0ad0*/  LDCU UR7, c[0x0][0x38c] ;  /* 0x00007180ff0777ac */ /* 0x000ea40008000800 */
[----:B0-----:R-:W-:-:S05]  /*0ae0*/  IMAD.WIDE.U32 R2, R3, 0x4, R6 ;  /* 0x0000000403027825 */ /* 0x001fca00078e0006 */
[----:B------:R-:W1:Y:S02]  /*0af0*/  LDG.E R0, desc[UR4][R2.64] ;  /* 0x0000000402007981 */ /* 0x000e64000c1e1900 */
[----:B-1----:R-:W-:-:S04]  /*0b00*/  FMUL R0, R0, UR6 ;  /* 0x0000000600007c20 */ /* 0x002fc80008400000 */
[----:B--2---:R-:W-:-:S05]  /*0b10*/  FFMA R25, R25, UR7, R0 ;  /* 0x0000000719197c23 */ /* 0x004fca0008000000 */
[----:B------:R-:W-:Y:S01]  /*0b20*/  STG.E desc[UR4][R2.64], R25 ;  /* 0x0000001902007986 */ /* 0x000fe2000c101904 */
[----:B------:R-:W-:Y:S05]  /*0b30*/  EXIT ;  /* 0x000000000000794d */ /* 0x000fea0003800000 */
.L_x_4:
[----:B------:R-:W-:-:S00]  /*0b40*/  BRA `(.L_x_4) ;  /* 0xfffffffc00fc7947 */ /* 0x000fc0000383ffff */
[----:B------:R-:W-:-:S00]  /*0b50*/  NOP ;  /* 0x0000000000007918 */ /* 0x000fc00000000000 */
        /* <DEDUP_REMOVED lines=10> */
.L_x_5:


//--------------------- .nv.shared.reserved.0     --------------------------
	.section	.nv.shared.reserved.0,"aw",@nobits
	.weak		__nv_reservedSMEM_offset_0_alias
	.size		__nv_reservedSMEM_offset_0_alias, 0, 64
	.other		__nv_reservedSMEM_offset_0_alias,@"STO_CUDA_RESERVED_SHARED STV_DEFAULT"
__nv_reservedSMEM_offset_0_alias:
	.zero		0
	.zero		64


//--------------------- .nv.constant0._Z11sgemm_naiveiiifPKfS0_fPf --------------------------
	.section	.nv.constant0._Z11sgemm_naiveiiifPKfS0_fPf,"a",@progbits
	.sectionflags	@""
	.align	4
.nv.constant0._Z11sgemm_naiveiiifPKfS0_fPf:
	.zero		944


//--------------------- SYMBOLS --------------------------

	.type		.nv.reservedSmem.offset0,@object
	.size		.nv.reservedSmem.offset0,0x4
